	.headerflags	@"EF_CUDA_TEXMODE_UNIFIED EF_CUDA_64BIT_ADDRESS EF_CUDA_ACCELERATORS EF_CUDA_SM90 EF_CUDA_VIRTUAL_SM(EF_CUDA_SM90)"
	.elftype	@"ET_EXEC"


//--------------------- .nv.info                  --------------------------
	.section	.nv.info,"",@"SHT_CUDA_INFO"
	.align	4


	//----- nvinfo : EIATTR_REGCOUNT
	.align		4
        /*0000*/ 	.byte	0x04, 0x2f
        /*0002*/ 	.short	(.L_1 - .L_0)
	.align		4
.L_0:
        /*0004*/ 	.word	index@(triton_poi_fused_cat_53)
        /*0008*/ 	.word	0x00000020


	//----- nvinfo : EIATTR_MIN_STACK_SIZE
	.align		4
.L_1:
        /*000c*/ 	.byte	0x04, 0x12
        /*000e*/ 	.short	(.L_3 - .L_2)
	.align		4
.L_2:
        /*0010*/ 	.word	index@(triton_poi_fused_cat_53)
        /*0014*/ 	.word	0x00000000


	//----- nvinfo : EIATTR_FRAME_SIZE
	.align		4
.L_3:
        /*0018*/ 	.byte	0x04, 0x11
        /*001a*/ 	.short	(.L_5 - .L_4)
	.align		4
.L_4:
        /*001c*/ 	.word	index@(triton_poi_fused_cat_53)
        /*0020*/ 	.word	0x00000000


	//----- nvinfo : EIATTR_MIN_STACK_SIZE
	.align		4
.L_5:
        /*0024*/ 	.byte	0x04, 0x12
        /*0026*/ 	.short	(.L_7 - .L_6)
	.align		4
.L_6:
        /*0028*/ 	.word	index@(triton_poi_fused_cat_53)
        /*002c*/ 	.word	0x00000000
.L_7:


//--------------------- .nv.info.triton_poi_fused_cat_53 --------------------------
	.section	.nv.info.triton_poi_fused_cat_53,"",@"SHT_CUDA_INFO"
	.sectionflags	@""
	.align	4


	//----- nvinfo : EIATTR_CUDA_API_VERSION
	.align		4
        /*0000*/ 	.byte	0x04, 0x37
        /*0002*/ 	.short	(.L_9 - .L_8)
.L_8:
        /*0004*/ 	.word	0x0000007c


	//----- nvinfo : EIATTR_KPARAM_INFO
	.align		4
.L_9:
        /*0008*/ 	.byte	0x04, 0x17
        /*000a*/ 	.short	(.L_11 - .L_10)
.L_10:
        /*000c*/ 	.word	0x00000000
        /*0010*/ 	.short	0x0009
        /*0012*/ 	.short	0x0048
        /*0014*/ 	.byte	0x00, 0xf0, 0x11, 0x00


	//----- nvinfo : EIATTR_KPARAM_INFO
	.align		4
.L_11:
        /*0018*/ 	.byte	0x04, 0x17
        /*001a*/ 	.short	(.L_13 - .L_12)
.L_12:
        /*001c*/ 	.word	0x00000000
        /*0020*/ 	.short	0x0008
        /*0022*/ 	.short	0x0040
        /*0024*/ 	.byte	0x00, 0xf4, 0x21, 0x00


	//----- nvinfo : EIATTR_KPARAM_INFO
	.align		4
.L_13:
        /*0028*/ 	.byte	0x04, 0x17
        /*002a*/ 	.short	(.L_15 - .L_14)
.L_14:
        /*002c*/ 	.word	0x00000000
        /*0030*/ 	.short	0x0007
        /*0032*/ 	.short	0x0038
        /*0034*/ 	.byte	0x00, 0xf4, 0x21, 0x00


	//----- nvinfo : EIATTR_KPARAM_INFO
	.align		4
.L_15:
        /*0038*/ 	.byte	0x04, 0x17
        /*003a*/ 	.short	(.L_17 - .L_16)
.L_16:
        /*003c*/ 	.word	0x00000000
        /*0040*/ 	.short	0x0006
        /*0042*/ 	.short	0x0030
        /*0044*/ 	.byte	0x00, 0xf4, 0x21, 0x00


	//----- nvinfo : EIATTR_KPARAM_INFO
	.align		4
.L_17:
        /*0048*/ 	.byte	0x04, 0x17
        /*004a*/ 	.short	(.L_19 - .L_18)
.L_18:
        /*004c*/ 	.word	0x00000000
        /*0050*/ 	.short	0x0005
        /*0052*/ 	.short	0x0028
        /*0054*/ 	.byte	0x00, 0xf4, 0x21, 0x00


	//----- nvinfo : EIATTR_KPARAM_INFO
	.align		4
.L_19:
        /*0058*/ 	.byte	0x04, 0x17
        /*005a*/ 	.short	(.L_21 - .L_20)
.L_20:
        /*005c*/ 	.word	0x00000000
        /*0060*/ 	.short	0x0004
        /*0062*/ 	.short	0x0020
        /*0064*/ 	.byte	0x00, 0xf4, 0x21, 0x00


	//----- nvinfo : EIATTR_KPARAM_INFO
	.align		4
.L_21:
        /*0068*/ 	.byte	0x04, 0x17
        /*006a*/ 	.short	(.L_23 - .L_22)
.L_22:
        /*006c*/ 	.word	0x00000000
        /*0070*/ 	.short	0x0003
        /*0072*/ 	.short	0x0018
        /*0074*/ 	.byte	0x00, 0xf4, 0x21, 0x00


	//----- nvinfo : EIATTR_KPARAM_INFO
	.align		4
.L_23:
        /*0078*/ 	.byte	0x04, 0x17
        /*007a*/ 	.short	(.L_25 - .L_24)
.L_24:
        /*007c*/ 	.word	0x00000000
        /*0080*/ 	.short	0x0002
        /*0082*/ 	.short	0x0010
        /*0084*/ 	.byte	0x00, 0xf4, 0x21, 0x00


	//----- nvinfo : EIATTR_KPARAM_INFO
	.align		4
.L_25:
        /*0088*/ 	.byte	0x04, 0x17
        /*008a*/ 	.short	(.L_27 - .L_26)
.L_26:
        /*008c*/ 	.word	0x00000000
        /*0090*/ 	.short	0x0001
        /*0092*/ 	.short	0x0008
        /*0094*/ 	.byte	0x00, 0xf4, 0x21, 0x00


	//----- nvinfo : EIATTR_KPARAM_INFO
	.align		4
.L_27:
        /*0098*/ 	.byte	0x04, 0x17
        /*009a*/ 	.short	(.L_29 - .L_28)
.L_28:
        /*009c*/ 	.word	0x00000000
        /*00a0*/ 	.short	0x0000
        /*00a2*/ 	.short	0x0000
        /*00a4*/ 	.byte	0x00, 0xf4, 0x21, 0x00


	//----- nvinfo : EIATTR_SPARSE_MMA_MASK
	.align		4
.L_29:
        /*00a8*/ 	.byte	0x03, 0x50
        /*00aa*/ 	.short	0x0000


	//----- nvinfo : EIATTR_MAXREG_COUNT
	.align		4
        /*00ac*/ 	.byte	0x03, 0x1b
        /*00ae*/ 	.short	0x00ff


	//----- nvinfo : EIATTR_EXIT_INSTR_OFFSETS
	.align		4
        /*00b0*/ 	.byte	0x04, 0x1c
        /*00b2*/ 	.short	(.L_31 - .L_30)


	//   ....[0]....
.L_30:
        /*00b4*/ 	.word	0x000006c0


	//----- nvinfo : EIATTR_REQNTID
	.align		4
.L_31:
        /*00b8*/ 	.byte	0x04, 0x10
        /*00ba*/ 	.short	(.L_33 - .L_32)
.L_32:
        /*00bc*/ 	.word	0x00000080
        /*00c0*/ 	.word	0x00000001
        /*00c4*/ 	.word	0x00000001


	//----- nvinfo : EIATTR_CBANK_PARAM_SIZE
	.align		4
.L_33:
        /*00c8*/ 	.byte	0x03, 0x19
        /*00ca*/ 	.short	0x004c


	//----- nvinfo : EIATTR_PARAM_CBANK
	.align		4
        /*00cc*/ 	.byte	0x04, 0x0a
        /*00ce*/ 	.short	(.L_35 - .L_34)
	.align		4
.L_34:
        /*00d0*/ 	.word	index@(.nv.constant0.triton_poi_fused_cat_53)
        /*00d4*/ 	.short	0x0210
        /*00d6*/ 	.short	0x004c


	//----- nvinfo : EIATTR_SW_WAR
	.align		4
.L_35:
        /*00d8*/ 	.byte	0x04, 0x36
        /*00da*/ 	.short	(.L_37 - .L_36)
.L_36:
        /*00dc*/ 	.word	0x00000008
.L_37:


//--------------------- .nv.callgraph             --------------------------
	.section	.nv.callgraph,"",@"SHT_CUDA_CALLGRAPH"
	.align	4
	.sectionentsize	8
	.align		4
        /*0000*/ 	.word	0x00000000
	.align		4
        /*0004*/ 	.word	0xffffffff
	.align		4
        /*0008*/ 	.word	0x00000000
	.align		4
        /*000c*/ 	.word	0xfffffffe
	.align		4
        /*0010*/ 	.word	0x00000000
	.align		4
        /*0014*/ 	.word	0xfffffffd
	.align		4
        /*0018*/ 	.word	0x00000000
	.align		4
        /*001c*/ 	.word	0xfffffffc


//--------------------- .text.triton_poi_fused_cat_53 --------------------------
	.section	.text.triton_poi_fused_cat_53,"ax",@progbits
	.align	128
        .global         triton_poi_fused_cat_53
        .type           triton_poi_fused_cat_53,@function
        .size           triton_poi_fused_cat_53,(.L_x_1 - triton_poi_fused_cat_53)
        .other          triton_poi_fused_cat_53,@"STO_CUDA_ENTRY STV_DEFAULT"
triton_poi_fused_cat_53:
.text.triton_poi_fused_cat_53:
[----:B------:R-:W-:Y:S01]  /*0000*/  LDC R1, c[0x0][0x28] ;  /* 0x00000a00ff017b82 */ /* 0x000fe20000000800 */
[----:B------:R-:W1:Y:S07]  /*0010*/  S2R R0, SR_TID.X ;  /* 0x0000000000007919 */ /* 0x000e6e0000002100 */
[----:B------:R-:W2:Y:S01]  /*0020*/  LDC.64 R4, c[0x0][0x210] ;  /* 0x00008400ff047b82 */ /* 0x000ea20000000a00 */
[----:B------:R-:W-:Y:S01]  /*0030*/  ULDC.64 UR4, c[0x0][0x220] ;  /* 0x0000880000047ab9 */ /* 0x000fe20000000a00 */
[----:B------:R-:W-:Y:S01]  /*0040*/  ULDC.64 UR6, c[0x0][0x240] ;  /* 0x0000900000067ab9 */ /* 0x000fe20000000a00 */
[----:B------:R-:W3:Y:S01]  /*0050*/  S2R R3, SR_CTAID.X ;  /* 0x0000000000037919 */ /* 0x000ee20000002500 */
[----:B------:R-:W-:-:S02]  /*0060*/  CS2R R14, SRZ ;  /* 0x00000000000e7805 */ /* 0x000fc4000001ff00 */
[----:B------:R-:W-:Y:S02]  /*0070*/  CS2R R16, SRZ ;  /* 0x0000000000107805 */ /* 0x000fe4000001ff00 */
[----:B------:R-:W4:Y:S08]  /*0080*/  LDC.64 R22, c[0x0][0x238] ;  /* 0x00008e00ff167b82 */ /* 0x000f300000000a00 */
[----:B------:R-:W5:Y:S01]  /*0090*/  LDC.64 R20, c[0x0][0x218] ;  /* 0x00008600ff147b82 */ /* 0x000f620000000a00 */
[----:B-1----:R-:W-:-:S05]  /*00a0*/  IMAD.SHL.U32 R0, R0, 0x2, RZ ;  /* 0x0000000200007824 */ /* 0x002fca00078e00ff */
[----:B------:R-:W-:-:S05]  /*00b0*/  LOP3.LUT R0, R0, 0xfe, RZ, 0xc0, !PT ;  /* 0x000000fe00007812 */ /* 0x000fca00078ec0ff */
[----:B---3--:R-:W-:-:S05]  /*00c0*/  IMAD R0, R3, 0x100, R0 ;  /* 0x0000010003007824 */ /* 0x008fca00078e0200 */
[----:B------:R-:W-:-:S04]  /*00d0*/  SHF.R.S32.HI R3, RZ, 0x1f, R0 ;  /* 0x0000001fff037819 */ /* 0x000fc80000011400 */
[----:B------:R-:W-:-:S04]  /*00e0*/  LEA.HI R3, R3, R0, RZ, 0x9 ;  /* 0x0000000003037211 */ /* 0x000fc800078f48ff */
[----:B------:R-:W-:Y:S02]  /*00f0*/  LOP3.LUT R19, R3, 0xfffffe00, RZ, 0xc0, !PT ;  /* 0xfffffe0003137812 */ /* 0x000fe400078ec0ff */
[----:B------:R-:W-:-:S03]  /*0100*/  SHF.R.S32.HI R6, RZ, 0x9, R3 ;  /* 0x00000009ff067819 */ /* 0x000fc60000011403 */
[----:B------:R-:W-:Y:S02]  /*0110*/  IMAD.IADD R19, R0, 0x1, -R19 ;  /* 0x0000000100137824 */ /* 0x000fe400078e0a13 */
[C---:B------:R-:W-:Y:S02]  /*0120*/  IMAD.SHL.U32 R2, R6.reuse, 0x100, RZ ;  /* 0x0000010006027824 */ /* 0x040fe400078e00ff */
[----:B------:R-:W-:Y:S01]  /*0130*/  IMAD.SHL.U32 R8, R6, 0x40, RZ ;  /* 0x0000004006087824 */ /* 0x000fe200078e00ff */
[----:B------:R-:W-:Y:S01]  /*0140*/  SHF.R.S32.HI R3, RZ, 0x1f, R19 ;  /* 0x0000001fff037819 */ /* 0x000fe20000011413 */
[C---:B------:R-:W-:Y:S01]  /*0150*/  VIADD R9, R19.reuse, 0xffffff80 ;  /* 0xffffff8013097836 */ /* 0x040fe20000000000 */
[----:B------:R-:W-:Y:S01]  /*0160*/  IADD3 R7, P0, R19, R2, RZ ;  /* 0x0000000213077210 */ /* 0x000fe20007f1e0ff */
[----:B----4-:R-:W-:Y:S01]  /*0170*/  IMAD.WIDE R22, R19, 0x4, R22 ;  /* 0x0000000413167825 */ /* 0x010fe200078e0216 */
[----:B------:R-:W-:Y:S02]  /*0180*/  IADD3 R12, P1, R19, R8, RZ ;  /* 0x00000008130c7210 */ /* 0x000fe40007f3e0ff */
[----:B------:R-:W-:-:S02]  /*0190*/  ISETP.GE.U32.AND P2, PT, R9, 0x100, PT ;  /* 0x000001000900780c */ /* 0x000fc40003f46070 */
[----:B------:R-:W-:Y:S02]  /*01a0*/  CS2R R24, SRZ ;  /* 0x0000000000187805 */ /* 0x000fe4000001ff00 */
[-C--:B------:R-:W-:Y:S01]  /*01b0*/  LEA.HI.X.SX32 R10, R2, R3.reuse, 0x1, P0 ;  /* 0x00000003020a7211 */ /* 0x080fe200000f0eff */
[C---:B-----5:R-:W-:Y:S01]  /*01c0*/  IMAD.WIDE R28, R19.reuse, 0x4, R20 ;  /* 0x00000004131c7825 */ /* 0x060fe200078e0214 */
[----:B------:R-:W-:Y:S02]  /*01d0*/  LEA.HI.X.SX32 R9, R8, R3, 0x1, P1 ;  /* 0x0000000308097211 */ /* 0x000fe400008f0eff */
[----:B------:R-:W-:Y:S01]  /*01e0*/  LOP3.LUT R3, R19, 0xffffffc0, RZ, 0xc0, !PT ;  /* 0xffffffc013037812 */ /* 0x000fe200078ec0ff */
[----:B------:R-:W-:Y:S01]  /*01f0*/  IMAD.SHL.U32 R8, R12, 0x4, RZ ;  /* 0x000000040c087824 */ /* 0x000fe200078e00ff */
[----:B------:R-:W-:Y:S02]  /*0200*/  LEA R2, P0, R7, UR4, 0x2 ;  /* 0x0000000407027c11 */ /* 0x000fe4000f8010ff */
[----:B------:R-:W-:-:S02]  /*0210*/  ISETP.NE.AND P1, PT, R3, 0x180, PT ;  /* 0x000001800300780c */ /* 0x000fc40003f25270 */
[----:B------:R-:W-:Y:S01]  /*0220*/  LEA.HI.X R3, R7, UR5, R10, 0x2, P0 ;  /* 0x0000000507037c11 */ /* 0x000fe200080f140a */
[----:B------:R-:W-:Y:S01]  /*0230*/  ULDC.64 UR4, c[0x0][0x230] ;  /* 0x00008c0000047ab9 */ /* 0x000fe20000000a00 */
[----:B------:R-:W-:Y:S01]  /*0240*/  IMAD R7, R6, 0x80, R19 ;  /* 0x0000008006077824 */ /* 0x000fe200078e0213 */
[----:B------:R-:W-:Y:S01]  /*0250*/  SHF.L.U64.HI R12, R12, 0x2, R9 ;  /* 0x000000020c0c7819 */ /* 0x000fe20000010209 */
[----:B------:R-:W1:Y:S01]  /*0260*/  LDC.64 R10, c[0x0][0x228] ;  /* 0x00008a00ff0a7b82 */ /* 0x000e620000000a00 */
[----:B------:R-:W-:Y:S01]  /*0270*/  IADD3 R26, P0, R8, UR4, RZ ;  /* 0x00000004081a7c10 */ /* 0x000fe2000ff1e0ff */
[----:B--2---:R-:W-:Y:S01]  /*0280*/  IMAD.WIDE R4, R7, 0x4, R4 ;  /* 0x0000000407047825 */ /* 0x004fe200078e0204 */
[----:B------:R-:W-:Y:S02]  /*0290*/  IADD3 R6, P3, R8, UR6, RZ ;  /* 0x0000000608067c10 */ /* 0x000fe4000ff7e0ff */
[----:B------:R-:W-:Y:S01]  /*02a0*/  IADD3.X R27, R12, UR5, RZ, P0, !PT ;  /* 0x000000050c1b7c10 */ /* 0x000fe200087fe4ff */
[----:B------:R-:W-:Y:S01]  /*02b0*/  ULDC.64 UR4, c[0x0][0x208] ;  /* 0x0000820000047ab9 */ /* 0x000fe20000000a00 */
[----:B------:R-:W-:Y:S01]  /*02c0*/  ISETP.GE.AND P0, PT, R19, 0x80, PT ;  /* 0x000000801300780c */ /* 0x000fe20003f06270 */
[----:B------:R-:W2:Y:S01]  /*02d0*/  LDC.64 R8, c[0x0][0x248] ;  /* 0x00009200ff087b82 */ /* 0x000ea20000000a00 */
[----:B------:R-:W-:-:S02]  /*02e0*/  IADD3.X R7, R12, UR7, RZ, P3, !PT ;  /* 0x000000070c077c10 */ /* 0x000fc40009ffe4ff */
[----:B------:R-:W-:Y:S02]  /*02f0*/  CS2R R12, SRZ ;  /* 0x00000000000c7805 */ /* 0x000fe4000001ff00 */
[----:B------:R-:W-:Y:S01]  /*0300*/  ISETP.GT.AND P3, PT, R19, 0x1bf, PT ;  /* 0x000001bf1300780c */ /* 0x000fe20003f64270 */
[----:B------:R3:W4:Y:S01]  /*0310*/  @!P1 LDG.E.EL.64 R14, desc[UR4][R22.64+-0x600] ;  /* 0xfffa0004160e9981 */ /* 0x000722000c2e1b00 */
[----:B------:R-:W-:-:S03]  /*0320*/  CS2R R20, SRZ ;  /* 0x0000000000147805 */ /* 0x000fc6000001ff00 */
[----:B------:R2:W5:Y:S04]  /*0330*/  @!P1 LDG.E.EL.64 R12, desc[UR4][R26.64+-0x600] ;  /* 0xfffa00041a0c9981 */ /* 0x000568000c2e1b00 */
[----:B------:R4:W5:Y:S01]  /*0340*/  @!P0 LDG.E.EL.64 R16, desc[UR4][R28.64] ;  /* 0x000000041c108981 */ /* 0x000962000c2e1b00 */
[----:B---3--:R-:W-:-:S03]  /*0350*/  CS2R R22, SRZ ;  /* 0x0000000000167805 */ /* 0x008fc6000001ff00 */
[----:B------:R-:W3:Y:S04]  /*0360*/  @!P0 LDG.E.EL.64 R24, desc[UR4][R4.64] ;  /* 0x0000000404188981 */ /* 0x000ee8000c2e1b00 */
[----:B------:R1:W3:Y:S01]  /*0370*/  @P3 LDG.E.EL.64 R20, desc[UR4][R6.64+-0x700] ;  /* 0xfff9000406143981 */ /* 0x0002e2000c2e1b00 */
[----:B--2---:R-:W-:-:S04]  /*0380*/  IMAD.WIDE R26, R19, 0x4, R8 ;  /* 0x00000004131a7825 */ /* 0x004fc800078e0208 */
[----:B-1----:R-:W-:Y:S01]  /*0390*/  IMAD.WIDE R18, R19, 0x4, R10 ;  /* 0x0000000413127825 */ /* 0x002fe200078e020a */
[----:B------:R-:W2:Y:S01]  /*03a0*/  @P3 LDG.E.EL.64 R22, desc[UR4][R26.64+-0x700] ;  /* 0xfff900041a163981 */ /* 0x000ea2000c2e1b00 */
[----:B------:R-:W-:Y:S02]  /*03b0*/  CS2R R10, SRZ ;  /* 0x00000000000a7805 */ /* 0x000fe4000001ff00 */
[----:B------:R-:W-:-:S04]  /*03c0*/  CS2R R8, SRZ ;  /* 0x0000000000087805 */ /* 0x000fc8000001ff00 */
[----:B------:R-:W2:Y:S04]  /*03d0*/  @!P2 LDG.E.EL.64 R10, desc[UR4][R18.64+-0x200] ;  /* 0xfffe0004120aa981 */ /* 0x000ea8000c2e1b00 */
[----:B------:R1:W2:Y:S01]  /*03e0*/  @!P2 LDG.E.EL.64 R8, desc[UR4][R2.64+-0x200] ;  /* 0xfffe00040208a981 */ /* 0x0002a2000c2e1b00 */
[----:B----4-:R-:W-:Y:S02]  /*03f0*/  SEL R29, R14, RZ, !P1 ;  /* 0x000000ff0e1d7207 */ /* 0x010fe40004800000 */
[----:B-----5:R-:W-:Y:S02]  /*0400*/  SEL R12, R12, RZ, !P1 ;  /* 0x000000ff0c0c7207 */ /* 0x020fe40004800000 */
[----:B------:R-:W-:Y:S02]  /*0410*/  SEL R13, R13, RZ, !P1 ;  /* 0x000000ff0d0d7207 */ /* 0x000fe40004800000 */
[----:B0-----:R-:W-:Y:S01]  /*0420*/  SEL R6, R15, RZ, !P1 ;  /* 0x000000ff0f067207 */ /* 0x001fe20004800000 */
[----:B------:R-:W-:Y:S01]  /*0430*/  FADD R4, R12, R29 ;  /* 0x0000001d0c047221 */ /* 0x000fe20000000000 */
[----:B------:R-:W-:-:S02]  /*0440*/  SEL R5, R16, RZ, !P0 ;  /* 0x000000ff10057207 */ /* 0x000fc40004000000 */
[----:B---3--:R-:W-:Y:S02]  /*0450*/  SEL R24, R24, RZ, !P0 ;  /* 0x000000ff18187207 */ /* 0x008fe40004000000 */
[----:B------:R-:W-:Y:S01]  /*0460*/  FSETP.GEU.AND P5, PT, R12, -R29, PT ;  /* 0x8000001d0c00720b */ /* 0x000fe20003fae000 */
[C---:B------:R-:W-:Y:S01]  /*0470*/  FADD R7, R13.reuse, R6 ;  /* 0x000000060d077221 */ /* 0x040fe20000000000 */
[----:B------:R-:W-:Y:S01]  /*0480*/  FSETP.GEU.AND P6, PT, R13, -R6, PT ;  /* 0x800000060d00720b */ /* 0x000fe20003fce000 */
[----:B------:R-:W-:Y:S01]  /*0490*/  FADD R6, R24, R5 ;  /* 0x0000000518067221 */ /* 0x000fe20000000000 */
[----:B-1----:R-:W-:Y:S02]  /*04a0*/  SEL R3, R20, RZ, P3 ;  /* 0x000000ff14037207 */ /* 0x002fe40001800000 */
[----:B------:R-:W-:Y:S02]  /*04b0*/  FSETP.GEU.AND P4, PT, R24, -R5, PT ;  /* 0x800000051800720b */ /* 0x000fe40003f8e000 */
[----:B------:R-:W-:-:S02]  /*04c0*/  FSEL R2, R4, RZ, P5 ;  /* 0x000000ff04027208 */ /* 0x000fc40002800000 */
[----:B------:R-:W0:Y:S01]  /*04d0*/  LDC.64 R4, c[0x0][0x250] ;  /* 0x00009400ff047b82 */ /* 0x000e220000000a00 */
[----:B--2---:R-:W-:-:S04]  /*04e0*/  SEL R22, R22, RZ, P3 ;  /* 0x000000ff16167207 */ /* 0x004fc80001800000 */
[C---:B------:R-:W-:Y:S01]  /*04f0*/  FSETP.GEU.AND P5, PT, R3.reuse, -R22, PT ;  /* 0x800000160300720b */ /* 0x040fe20003fae000 */
[----:B------:R-:W-:Y:S01]  /*0500*/  FADD R22, R3, R22 ;  /* 0x0000001603167221 */ /* 0x000fe20000000000 */
[----:B------:R-:W-:Y:S02]  /*0510*/  SEL R23, R23, RZ, P3 ;  /* 0x000000ff17177207 */ /* 0x000fe40001800000 */
[----:B------:R-:W-:Y:S02]  /*0520*/  SEL R13, R10, RZ, !P2 ;  /* 0x000000ff0a0d7207 */ /* 0x000fe40005000000 */
[----:B------:R-:W-:Y:S02]  /*0530*/  SEL R10, R21, RZ, P3 ;  /* 0x000000ff150a7207 */ /* 0x000fe40001800000 */
[----:B------:R-:W-:Y:S02]  /*0540*/  FSEL R22, R22, RZ, P5 ;  /* 0x000000ff16167208 */ /* 0x000fe40002800000 */
[C---:B------:R-:W-:Y:S01]  /*0550*/  FSETP.GEU.AND P5, PT, R10.reuse, -R23, PT ;  /* 0x800000170a00720b */ /* 0x040fe20003fae000 */
[----:B------:R-:W-:Y:S01]  /*0560*/  FADD R23, R10, R23 ;  /* 0x000000170a177221 */ /* 0x000fe20000000000 */
[----:B------:R-:W-:-:S02]  /*0570*/  SEL R8, R8, RZ, !P2 ;  /* 0x000000ff08087207 */ /* 0x000fc40005000000 */
[----:B------:R-:W-:Y:S02]  /*0580*/  SEL R9, R9, RZ, !P2 ;  /* 0x000000ff09097207 */ /* 0x000fe40005000000 */
[----:B------:R-:W-:Y:S02]  /*0590*/  SEL R12, R11, RZ, !P2 ;  /* 0x000000ff0b0c7207 */ /* 0x000fe40005000000 */
[----:B------:R-:W-:Y:S02]  /*05a0*/  SEL R25, R25, RZ, !P0 ;  /* 0x000000ff19197207 */ /* 0x000fe40004000000 */
[----:B------:R-:W-:Y:S02]  /*05b0*/  SEL R10, R17, RZ, !P0 ;  /* 0x000000ff110a7207 */ /* 0x000fe40004000000 */
[----:B------:R-:W-:Y:S02]  /*05c0*/  FSEL R23, R23, RZ, P5 ;  /* 0x000000ff17177208 */ /* 0x000fe40002800000 */
[----:B------:R-:W-:-:S02]  /*05d0*/  FSEL R3, R7, RZ, P6 ;  /* 0x000000ff07037208 */ /* 0x000fc40003000000 */
[C---:B------:R-:W-:Y:S01]  /*05e0*/  FSETP.GEU.AND P6, PT, R8.reuse, -R13, PT ;  /* 0x8000000d0800720b */ /* 0x040fe20003fce000 */
[----:B------:R-:W-:Y:S01]  /*05f0*/  FADD R8, R8, R13 ;  /* 0x0000000d08087221 */ /* 0x000fe20000000000 */
[C---:B------:R-:W-:Y:S01]  /*0600*/  FSETP.GEU.AND P5, PT, R9.reuse, -R12, PT ;  /* 0x8000000c0900720b */ /* 0x040fe20003fae000 */
[----:B------:R-:W-:Y:S01]  /*0610*/  FADD R9, R9, R12 ;  /* 0x0000000c09097221 */ /* 0x000fe20000000000 */
[----:B------:R-:W-:Y:S01]  /*0620*/  @P1 FSEL R2, R22, RZ, P3 ;  /* 0x000000ff16021208 */ /* 0x000fe20001800000 */
[----:B------:R-:W-:Y:S01]  /*0630*/  FADD R7, R25, R10 ;  /* 0x0000000a19077221 */ /* 0x000fe20000000000 */
[----:B------:R-:W-:Y:S02]  /*0640*/  @P1 FSEL R3, R23, RZ, P3 ;  /* 0x000000ff17031208 */ /* 0x000fe40001800000 */
[----:B------:R-:W-:Y:S01]  /*0650*/  FSETP.GEU.AND P1, PT, R25, -R10, PT ;  /* 0x8000000a1900720b */ /* 0x000fe20003f2e000 */
[----:B0-----:R-:W-:Y:S01]  /*0660*/  IMAD.WIDE R4, R0, 0x4, R4 ;  /* 0x0000000400047825 */ /* 0x001fe200078e0204 */
[----:B------:R-:W-:-:S02]  /*0670*/  @!P2 FSEL R2, R8, RZ, P6 ;  /* 0x000000ff0802a208 */ /* 0x000fc40003000000 */
[----:B------:R-:W-:Y:S02]  /*0680*/  @!P2 FSEL R3, R9, RZ, P5 ;  /* 0x000000ff0903a208 */ /* 0x000fe40002800000 */
[----:B------:R-:W-:Y:S02]  /*0690*/  @!P0 FSEL R2, R6, RZ, P4 ;  /* 0x000000ff06028208 */ /* 0x000fe40002000000 */
[----:B------:R-:W-:-:S05]  /*06a0*/  @!P0 FSEL R3, R7, RZ, P1 ;  /* 0x000000ff07038208 */ /* 0x000fca0000800000 */
[----:B------:R-:W-:Y:S01]  /*06b0*/  STG.E.64 desc[UR4][R4.64], R2 ;  /* 0x0000000204007986 */ /* 0x000fe2000c101b04 */
[----:B------:R-:W-:Y:S05]  /*06c0*/  EXIT ;  /* 0x000000000000794d */ /* 0x000fea0003800000 */
.L_x_0:
[----:B------:R-:W-:-:S00]  /*06d0*/  BRA `(.L_x_0) ;  /* 0xfffffffc00fc7947 */ /* 0x000fc0000383ffff */
[----:B------:R-:W-:-:S00]  /*06e0*/  NOP ;  /* 0x0000000000007918 */ /* 0x000fc00000000000 */
        /* <DEDUP_REMOVED lines=9> */
.L_x_1:


//--------------------- .nv.constant0.triton_poi_fused_cat_53 --------------------------
	.section	.nv.constant0.triton_poi_fused_cat_53,"a",@progbits
	.sectionflags	@""
	.align	4
.nv.constant0.triton_poi_fused_cat_53:
	.zero		604
